//
// Generated by NVIDIA NVVM Compiler
//
// Compiler Build ID: CL-36424714
// Cuda compilation tools, release 13.0, V13.0.88
// Based on NVVM 20.0.0
//

.version 9.0
.target sm_100
.address_size 64

	// .globl	_Z12gpu_version5IfEvPKT_PS0_iii

.visible .entry _Z12gpu_version5IfEvPKT_PS0_iii(
	.param .u64 .ptr .align 1 _Z12gpu_version5IfEvPKT_PS0_iii_param_0,
	.param .u64 .ptr .align 1 _Z12gpu_version5IfEvPKT_PS0_iii_param_1,
	.param .u32 _Z12gpu_version5IfEvPKT_PS0_iii_param_2,
	.param .u32 _Z12gpu_version5IfEvPKT_PS0_iii_param_3,
	.param .u32 _Z12gpu_version5IfEvPKT_PS0_iii_param_4
)
{
	.reg .pred 	%p<19>;
	.reg .b32 	%r<57>;
	.reg .b32 	%f<97>;
	.reg .b64 	%rd<16>;

	ld.param.u64 	%rd6, [_Z12gpu_version5IfEvPKT_PS0_iii_param_0];
	ld.param.u64 	%rd5, [_Z12gpu_version5IfEvPKT_PS0_iii_param_1];
	ld.param.u32 	%r28, [_Z12gpu_version5IfEvPKT_PS0_iii_param_2];
	ld.param.u32 	%r29, [_Z12gpu_version5IfEvPKT_PS0_iii_param_3];
	ld.param.u32 	%r30, [_Z12gpu_version5IfEvPKT_PS0_iii_param_4];
	cvta.to.global.u64 	%rd1, %rd6;
	mov.u32 	%r1, %ctaid.x;
	mov.u32 	%r50, %tid.y;
	setp.ge.s32 	%p1, %r50, %r28;
	@%p1 bra 	$L__BB0_19;
	mov.u32 	%r3, %tid.x;
	mul.lo.s32 	%r4, %r28, %r1;
	cvt.rn.f32.s32 	%f1, %r29;
	mov.u32 	%r5, %ntid.y;
	not.b32 	%r31, %r3;
	add.s32 	%r6, %r29, %r31;
	shr.u32 	%r32, %r6, 5;
	add.s32 	%r33, %r32, 1;
	and.b32  	%r7, %r33, 15;
	add.s32 	%r8, %r7, -1;
	and.b32  	%r9, %r33, 7;
	add.s32 	%r10, %r9, -1;
	and.b32  	%r11, %r33, 3;
	and.b32  	%r34, %r33, 268435440;
	neg.s32 	%r12, %r34;
	add.s64 	%rd2, %rd1, 1024;
	cvta.to.global.u64 	%rd3, %rd5;
$L__BB0_2:
	setp.ge.s32 	%p2, %r3, %r29;
	mov.f32 	%f96, 0f00000000;
	@%p2 bra 	$L__BB0_16;
	setp.lt.u32 	%p3, %r6, 480;
	add.s32 	%r35, %r50, %r4;
	mul.lo.s32 	%r14, %r35, %r29;
	mov.f32 	%f96, 0f00000000;
	mov.u32 	%r56, %r3;
	@%p3 bra 	$L__BB0_6;
	add.s32 	%r54, %r3, %r14;
	mov.f32 	%f96, 0f00000000;
	mov.u32 	%r55, %r12;
	mov.u32 	%r56, %r3;
$L__BB0_5:
	.pragma "nounroll";
	mul.wide.s32 	%rd7, %r54, 4;
	add.s64 	%rd8, %rd2, %rd7;
	ld.global.nc.f32 	%f21, [%rd8+-1024];
	add.f32 	%f22, %f96, %f21;
	ld.global.nc.f32 	%f23, [%rd8+-896];
	add.f32 	%f24, %f22, %f23;
	ld.global.nc.f32 	%f25, [%rd8+-768];
	add.f32 	%f26, %f24, %f25;
	ld.global.nc.f32 	%f27, [%rd8+-640];
	add.f32 	%f28, %f26, %f27;
	ld.global.nc.f32 	%f29, [%rd8+-512];
	add.f32 	%f30, %f28, %f29;
	ld.global.nc.f32 	%f31, [%rd8+-384];
	add.f32 	%f32, %f30, %f31;
	ld.global.nc.f32 	%f33, [%rd8+-256];
	add.f32 	%f34, %f32, %f33;
	ld.global.nc.f32 	%f35, [%rd8+-128];
	add.f32 	%f36, %f34, %f35;
	ld.global.nc.f32 	%f37, [%rd8];
	add.f32 	%f38, %f36, %f37;
	ld.global.nc.f32 	%f39, [%rd8+128];
	add.f32 	%f40, %f38, %f39;
	ld.global.nc.f32 	%f41, [%rd8+256];
	add.f32 	%f42, %f40, %f41;
	ld.global.nc.f32 	%f43, [%rd8+384];
	add.f32 	%f44, %f42, %f43;
	ld.global.nc.f32 	%f45, [%rd8+512];
	add.f32 	%f46, %f44, %f45;
	ld.global.nc.f32 	%f47, [%rd8+640];
	add.f32 	%f48, %f46, %f47;
	ld.global.nc.f32 	%f49, [%rd8+768];
	add.f32 	%f50, %f48, %f49;
	ld.global.nc.f32 	%f51, [%rd8+896];
	add.f32 	%f96, %f50, %f51;
	add.s32 	%r56, %r56, 512;
	add.s32 	%r55, %r55, 16;
	add.s32 	%r54, %r54, 512;
	setp.eq.s32 	%p4, %r55, 0;
	@%p4 bra 	$L__BB0_6;
	bra.uni 	$L__BB0_5;
$L__BB0_6:
	setp.eq.s32 	%p5, %r7, 0;
	@%p5 bra 	$L__BB0_16;
	setp.lt.u32 	%p6, %r8, 7;
	@%p6 bra 	$L__BB0_9;
	add.s32 	%r36, %r56, %r14;
	mul.wide.s32 	%rd9, %r36, 4;
	add.s64 	%rd10, %rd1, %rd9;
	ld.global.nc.f32 	%f53, [%rd10];
	add.f32 	%f54, %f96, %f53;
	ld.global.nc.f32 	%f55, [%rd10+128];
	add.f32 	%f56, %f54, %f55;
	ld.global.nc.f32 	%f57, [%rd10+256];
	add.f32 	%f58, %f56, %f57;
	ld.global.nc.f32 	%f59, [%rd10+384];
	add.f32 	%f60, %f58, %f59;
	ld.global.nc.f32 	%f61, [%rd10+512];
	add.f32 	%f62, %f60, %f61;
	ld.global.nc.f32 	%f63, [%rd10+640];
	add.f32 	%f64, %f62, %f63;
	ld.global.nc.f32 	%f65, [%rd10+768];
	add.f32 	%f66, %f64, %f65;
	ld.global.nc.f32 	%f67, [%rd10+896];
	add.f32 	%f96, %f66, %f67;
	add.s32 	%r56, %r56, 256;
$L__BB0_9:
	setp.eq.s32 	%p7, %r9, 0;
	@%p7 bra 	$L__BB0_16;
	setp.lt.u32 	%p8, %r10, 3;
	@%p8 bra 	$L__BB0_12;
	add.s32 	%r37, %r56, %r14;
	mul.wide.s32 	%rd11, %r37, 4;
	add.s64 	%rd12, %rd1, %rd11;
	ld.global.nc.f32 	%f69, [%rd12];
	add.f32 	%f70, %f96, %f69;
	ld.global.nc.f32 	%f71, [%rd12+128];
	add.f32 	%f72, %f70, %f71;
	ld.global.nc.f32 	%f73, [%rd12+256];
	add.f32 	%f74, %f72, %f73;
	ld.global.nc.f32 	%f75, [%rd12+384];
	add.f32 	%f96, %f74, %f75;
	add.s32 	%r56, %r56, 128;
$L__BB0_12:
	setp.eq.s32 	%p9, %r11, 0;
	@%p9 bra 	$L__BB0_16;
	setp.eq.s32 	%p10, %r11, 1;
	add.s32 	%r38, %r56, %r14;
	mul.wide.s32 	%rd13, %r38, 4;
	add.s64 	%rd4, %rd1, %rd13;
	ld.global.nc.f32 	%f76, [%rd4];
	add.f32 	%f96, %f96, %f76;
	@%p10 bra 	$L__BB0_16;
	setp.eq.s32 	%p11, %r11, 2;
	ld.global.nc.f32 	%f77, [%rd4+128];
	add.f32 	%f96, %f96, %f77;
	@%p11 bra 	$L__BB0_16;
	ld.global.nc.f32 	%f78, [%rd4+256];
	add.f32 	%f96, %f96, %f78;
$L__BB0_16:
	setp.ne.s32 	%p12, %r3, 0;
	mov.b32 	%r39, %f96;
	shfl.sync.down.b32	%r40|%p13, %r39, 16, 31, -1;
	mov.b32 	%f79, %r40;
	add.f32 	%f80, %f96, %f79;
	mov.b32 	%r41, %f80;
	shfl.sync.down.b32	%r42|%p14, %r41, 8, 31, -1;
	mov.b32 	%f81, %r42;
	add.f32 	%f82, %f80, %f81;
	mov.b32 	%r43, %f82;
	shfl.sync.down.b32	%r44|%p15, %r43, 4, 31, -1;
	mov.b32 	%f83, %r44;
	add.f32 	%f84, %f82, %f83;
	mov.b32 	%r45, %f84;
	shfl.sync.down.b32	%r46|%p16, %r45, 2, 31, -1;
	mov.b32 	%f85, %r46;
	add.f32 	%f86, %f84, %f85;
	mov.b32 	%r47, %f86;
	shfl.sync.down.b32	%r48|%p17, %r47, 1, 31, -1;
	mov.b32 	%f87, %r48;
	add.f32 	%f16, %f86, %f87;
	@%p12 bra 	$L__BB0_18;
	div.rn.f32 	%f88, %f16, %f1;
	mad.lo.s32 	%r49, %r50, %r30, %r1;
	mul.wide.s32 	%rd14, %r49, 4;
	add.s64 	%rd15, %rd3, %rd14;
	st.global.f32 	[%rd15], %f88;
$L__BB0_18:
	add.s32 	%r50, %r50, %r5;
	setp.lt.s32 	%p18, %r50, %r28;
	@%p18 bra 	$L__BB0_2;
$L__BB0_19:
	ret;

}


// ===== COMPILED SASS (sm_100) =====

	.target	sm_100

	.elftype	@"ET_EXEC"


//--------------------- .note.nv.tkinfo           --------------------------
	.section	.note.nv.tkinfo,"",@"SHT_NOTE"
	.sectionflags	@"SHF_NOTE_NV_TKINFO"
	.tkinfo
        /*0018*/ 	.word	0x00000002
        /*0030*/ 	.string	""
        /*0030*/ 	.string	"ptxas"
        /*0030*/ 	.string	"Cuda compilation tools, release 13.0, V13.0.88"
        /*0030*/ 	.string	"Build cuda_13.0.r13.0/compiler.36424714_0"
        /*0030*/ 	.string	"-arch sm_100 -m 64 "



//--------------------- .note.nv.cuinfo           --------------------------
	.section	.note.nv.cuinfo,"",@"SHT_NOTE"
	.sectionflags	@"SHF_NOTE_NV_CUINFO"
        /*0018*/ 	.short	0x0002
        /*001a*/ 	.short	0x0064
        /*001c*/ 	.short	0x0082
	.zero		2


//--------------------- .nv.info                  --------------------------
	.section	.nv.info,"",@"SHT_CUDA_INFO"
	.align	4


	//----- nvinfo : EIATTR_REGCOUNT
	.align		4
        /*0000*/ 	.byte	0x04, 0x2f
        /*0002*/ 	.short	(.L_1 - .L_0)
	.align		4
.L_0:
        /*0004*/ 	.word	index@(_Z12gpu_version5IfEvPKT_PS0_iii)
        /*0008*/ 	.word	0x00000020


	//----- nvinfo : EIATTR_FRAME_SIZE
	.align		4
.L_1:
        /*000c*/ 	.byte	0x04, 0x11
        /*000e*/ 	.short	(.L_3 - .L_2)
	.align		4
.L_2:
        /*0010*/ 	.word	index@($__internal_0_$__cuda_sm3x_div_rn_noftz_f32_slowpath)
        /*0014*/ 	.word	0x00000000


	//----- nvinfo : EIATTR_FRAME_SIZE
	.align		4
.L_3:
        /*0018*/ 	.byte	0x04, 0x11
        /*001a*/ 	.short	(.L_5 - .L_4)
	.align		4
.L_4:
        /*001c*/ 	.word	index@(_Z12gpu_version5IfEvPKT_PS0_iii)
        /*0020*/ 	.word	0x00000000


	//----- nvinfo : EIATTR_MIN_STACK_SIZE
	.align		4
.L_5:
        /*0024*/ 	.byte	0x04, 0x12
        /*0026*/ 	.short	(.L_7 - .L_6)
	.align		4
.L_6:
        /*0028*/ 	.word	index@(_Z12gpu_version5IfEvPKT_PS0_iii)
        /*002c*/ 	.word	0x00000000
.L_7:


//--------------------- .nv.compat                --------------------------
	.section	.nv.compat,"",@"SHT_CUDA_COMPAT_INFO"
	.align	4
        /*0000*/ 	.byte	0x02, 0x09, 0x00, 0x00, 0x02, 0x02, 0x01, 0x00, 0x02, 0x05, 0x05, 0x00, 0x03, 0x07, 0x01, 0x01
        /*0010*/ 	.byte	0x02, 0x03, 0x00, 0x00, 0x02, 0x06, 0x01, 0x00, 0x04, 0x0b, 0x08, 0x00, 0x01, 0x00, 0x00, 0x00
        /*0020*/ 	.byte	0x00, 0x00, 0x00, 0x00


//--------------------- .nv.info._Z12gpu_version5IfEvPKT_PS0_iii --------------------------
	.section	.nv.info._Z12gpu_version5IfEvPKT_PS0_iii,"",@"SHT_CUDA_INFO"
	.sectionflags	@""
	.align	4


	//----- nvinfo : EIATTR_CUDA_API_VERSION
	.align		4
        /*0000*/ 	.byte	0x04, 0x37
        /*0002*/ 	.short	(.L_9 - .L_8)
.L_8:
        /*0004*/ 	.word	0x00000082


	//----- nvinfo : EIATTR_KPARAM_INFO
	.align		4
.L_9:
        /*0008*/ 	.byte	0x04, 0x17
        /*000a*/ 	.short	(.L_11 - .L_10)
.L_10:
        /*000c*/ 	.word	0x00000000
        /*0010*/ 	.short	0x0004
        /*0012*/ 	.short	0x0018
        /*0014*/ 	.byte	0x00, 0xf0, 0x11, 0x00


	//----- nvinfo : EIATTR_KPARAM_INFO
	.align		4
.L_11:
        /*0018*/ 	.byte	0x04, 0x17
        /*001a*/ 	.short	(.L_13 - .L_12)
.L_12:
        /*001c*/ 	.word	0x00000000
        /*0020*/ 	.short	0x0003
        /*0022*/ 	.short	0x0014
        /*0024*/ 	.byte	0x00, 0xf0, 0x11, 0x00


	//----- nvinfo : EIATTR_KPARAM_INFO
	.align		4
.L_13:
        /*0028*/ 	.byte	0x04, 0x17
        /*002a*/ 	.short	(.L_15 - .L_14)
.L_14:
        /*002c*/ 	.word	0x00000000
        /*0030*/ 	.short	0x0002
        /*0032*/ 	.short	0x0010
        /*0034*/ 	.byte	0x00, 0xf0, 0x11, 0x00


	//----- nvinfo : EIATTR_KPARAM_INFO
	.align		4
.L_15:
        /*0038*/ 	.byte	0x04, 0x17
        /*003a*/ 	.short	(.L_17 - .L_16)
.L_16:
        /*003c*/ 	.word	0x00000000
        /*0040*/ 	.short	0x0001
        /*0042*/ 	.short	0x0008
        /*0044*/ 	.byte	0x00, 0xf5, 0x21, 0x00


	//----- nvinfo : EIATTR_KPARAM_INFO
	.align		4
.L_17:
        /*0048*/ 	.byte	0x04, 0x17
        /*004a*/ 	.short	(.L_19 - .L_18)
.L_18:
        /*004c*/ 	.word	0x00000000
        /*0050*/ 	.short	0x0000
        /*0052*/ 	.short	0x0000
        /*0054*/ 	.byte	0x00, 0xf5, 0x21, 0x00


	//----- nvinfo : EIATTR_SPARSE_MMA_MASK
	.align		4
.L_19:
        /*0058*/ 	.byte	0x03, 0x50
        /*005a*/ 	.short	0x0000


	//----- nvinfo : EIATTR_MAXREG_COUNT
	.align		4
        /*005c*/ 	.byte	0x03, 0x1b
        /*005e*/ 	.short	0x00ff


	//----- nvinfo : EIATTR_MERCURY_ISA_VERSION
	.align		4
        /*0060*/ 	.byte	0x03, 0x5f
        /*0062*/ 	.short	0x0101


	//----- nvinfo : EIATTR_COOP_GROUP_MASK_REGIDS
	.align		4
        /*0064*/ 	.byte	0x04, 0x29
        /*0066*/ 	.short	(.L_21 - .L_20)


	//   ....[0]....
.L_20:
        /*0068*/ 	.word	0xffffffff


	//   ....[1]....
        /*006c*/ 	.word	0xffffffff


	//   ....[2]....
        /*0070*/ 	.word	0xffffffff


	//   ....[3]....
        /*0074*/ 	.word	0xffffffff


	//   ....[4]....
        /*0078*/ 	.word	0xffffffff


	//   ....[5]....
        /*007c*/ 	.word	0x0500000a


	//   ....[6]....
        /*0080*/ 	.word	0x0500000a


	//   ....[7]....
        /*0084*/ 	.word	0x0500000a


	//   ....[8]....
        /*0088*/ 	.word	0x0500000a


	//   ....[9]....
        /*008c*/ 	.word	0x0500000a


	//----- nvinfo : EIATTR_COOP_GROUP_INSTR_OFFSETS
	.align		4
.L_21:
        /*0090*/ 	.byte	0x04, 0x28
        /*0092*/ 	.short	(.L_23 - .L_22)


	//   ....[0]....
.L_22:
        /*0094*/ 	.word	0x00000920


	//   ....[1]....
        /*0098*/ 	.word	0x00000940


	//   ....[2]....
        /*009c*/ 	.word	0x00000960


	//   ....[3]....
        /*00a0*/ 	.word	0x00000980


	//   ....[4]....
        /*00a4*/ 	.word	0x000009a0


	//   ....[5]....
        /*00a8*/ 	.word	0x00000bc0


	//   ....[6]....
        /*00ac*/ 	.word	0x00000c50


	//   ....[7]....
        /*00b0*/ 	.word	0x00000cc0


	//   ....[8]....
        /*00b4*/ 	.word	0x00000d30


	//   ....[9]....
        /*00b8*/ 	.word	0x00000da0


	//----- nvinfo : EIATTR_VRC_CTA_INIT_COUNT
	.align		4
.L_23:
        /*00bc*/ 	.byte	0x02, 0x4a
	.zero		1
	.zero		1


	//----- nvinfo : EIATTR_EXIT_INSTR_OFFSETS
	.align		4
        /*00c0*/ 	.byte	0x04, 0x1c
        /*00c2*/ 	.short	(.L_25 - .L_24)


	//   ....[0]....
.L_24:
        /*00c4*/ 	.word	0x00000040


	//   ....[1]....
        /*00c8*/ 	.word	0x00000b50


	//----- nvinfo : EIATTR_CRS_STACK_SIZE
	.align		4
.L_25:
        /*00cc*/ 	.byte	0x04, 0x1e
        /*00ce*/ 	.short	(.L_27 - .L_26)
.L_26:
        /*00d0*/ 	.word	0x00000000


	//----- nvinfo : EIATTR_CBANK_PARAM_SIZE
	.align		4
.L_27:
        /*00d4*/ 	.byte	0x03, 0x19
        /*00d6*/ 	.short	0x001c


	//----- nvinfo : EIATTR_PARAM_CBANK
	.align		4
        /*00d8*/ 	.byte	0x04, 0x0a
        /*00da*/ 	.short	(.L_29 - .L_28)
	.align		4
.L_28:
        /*00dc*/ 	.word	index@(.nv.constant0._Z12gpu_version5IfEvPKT_PS0_iii)
        /*00e0*/ 	.short	0x0380
        /*00e2*/ 	.short	0x001c


	//----- nvinfo : EIATTR_SW_WAR
	.align		4
.L_29:
        /*00e4*/ 	.byte	0x04, 0x36
        /*00e6*/ 	.short	(.L_31 - .L_30)
.L_30:
        /*00e8*/ 	.word	0x00000008
.L_31:


//--------------------- .nv.callgraph             --------------------------
	.section	.nv.callgraph,"",@"SHT_CUDA_CALLGRAPH"
	.align	4
	.sectionentsize	8
	.align		4
        /*0000*/ 	.word	0x00000000
	.align		4
        /*0004*/ 	.word	0xffffffff
	.align		4
        /*0008*/ 	.word	0x00000000
	.align		4
        /*000c*/ 	.word	0xfffffffe
	.align		4
        /*0010*/ 	.word	0x00000000
	.align		4
        /*0014*/ 	.word	0xfffffffd
	.align		4
        /*0018*/ 	.word	0x00000000
	.align		4
        /*001c*/ 	.word	0xfffffffc


//--------------------- .text._Z12gpu_version5IfEvPKT_PS0_iii --------------------------
	.section	.text._Z12gpu_version5IfEvPKT_PS0_iii,"ax",@progbits
	.align	128
        .global         _Z12gpu_version5IfEvPKT_PS0_iii
        .type           _Z12gpu_version5IfEvPKT_PS0_iii,@function
        .size           _Z12gpu_version5IfEvPKT_PS0_iii,(.L_x_34 - _Z12gpu_version5IfEvPKT_PS0_iii)
        .other          _Z12gpu_version5IfEvPKT_PS0_iii,@"STO_CUDA_ENTRY STV_DEFAULT"
_Z12gpu_version5IfEvPKT_PS0_iii:
.text._Z12gpu_version5IfEvPKT_PS0_iii:
[----:B------:R-:W-:Y:S01]  /*0000*/  LDC R1, c[0x0][0x37c] ;  /* 0x0000df00ff017b82 */ /* 0x000fe20000000800 */
[----:B------:R-:W0:Y:S01]  /*0010*/  S2R R6, SR_TID.Y ;  /* 0x0000000000067919 */ /* 0x000e220000002200 */
[----:B------:R-:W0:Y:S02]  /*0020*/  LDCU UR4, c[0x0][0x390] ;  /* 0x00007200ff0477ac */ /* 0x000e240008000800 */
[----:B0-----:R-:W-:-:S13]  /*0030*/  ISETP.GE.AND P0, PT, R6, UR4, PT ;  /* 0x0000000406007c0c */ /* 0x001fda000bf06270 */
[----:B------:R-:W-:Y:S05]  /*0040*/  @P0 EXIT ;  /* 0x000000000000094d */ /* 0x000fea0003800000 */
[----:B------:R-:W0:Y:S01]  /*0050*/  S2R R4, SR_TID.X ;  /* 0x0000000000047919 */ /* 0x000e220000002100 */
[----:B------:R-:W1:Y:S01]  /*0060*/  LDCU UR10, c[0x0][0x394] ;  /* 0x00007280ff0a77ac */ /* 0x000e620008000800 */
[----:B------:R-:W2:Y:S01]  /*0070*/  S2UR UR6, SR_CTAID.X ;  /* 0x00000000000679c3 */ /* 0x000ea20000002500 */
[----:B------:R-:W3:Y:S01]  /*0080*/  LDCU.64 UR4, c[0x0][0x380] ;  /* 0x00007000ff0477ac */ /* 0x000ee20008000a00 */
[----:B------:R-:W4:Y:S01]  /*0090*/  LDCU UR7, c[0x0][0x364] ;  /* 0x00006c80ff0777ac */ /* 0x000f220008000800 */
[----:B------:R-:W0:Y:S01]  /*00a0*/  LDCU.64 UR8, c[0x0][0x358] ;  /* 0x00006b00ff0877ac */ /* 0x000e220008000a00 */
[----:B-1----:R-:W-:Y:S01]  /*00b0*/  I2FP.F32.S32 R9, UR10 ;  /* 0x0000000a00097c45 */ /* 0x002fe20008201400 */
[----:B---3--:R-:W-:-:S04]  /*00c0*/  UIADD3 UR4, UP0, UPT, UR4, 0x400, URZ ;  /* 0x0000040004047890 */ /* 0x008fc8000ff1e0ff */
[----:B------:R-:W-:Y:S01]  /*00d0*/  UIADD3.X UR5, UPT, UPT, URZ, UR5, URZ, UP0, !UPT ;  /* 0x00000005ff057290 */ /* 0x000fe200087fe4ff */
[----:B0-----:R-:W-:-:S04]  /*00e0*/  LOP3.LUT R5, RZ, R4, RZ, 0x33, !PT ;  /* 0x00000004ff057212 */ /* 0x001fc800078e33ff */
[----:B------:R-:W-:-:S04]  /*00f0*/  IADD3 R5, PT, PT, R5, UR10, RZ ;  /* 0x0000000a05057c10 */ /* 0x000fc8000fffe0ff */
[----:B------:R-:W-:-:S04]  /*0100*/  LEA.HI R7, R5, 0x1, RZ, 0x1b ;  /* 0x0000000105077811 */ /* 0x000fc800078fd8ff */
[C---:B------:R-:W-:Y:S02]  /*0110*/  LOP3.LUT R8, R7.reuse, 0xffffff0, RZ, 0xc0, !PT ;  /* 0x0ffffff007087812 */ /* 0x040fe400078ec0ff */
[C---:B------:R-:W-:Y:S02]  /*0120*/  LOP3.LUT R20, R7.reuse, 0x7, RZ, 0xc0, !PT ;  /* 0x0000000707147812 */ /* 0x040fe400078ec0ff */
[C---:B------:R-:W-:Y:S01]  /*0130*/  LOP3.LUT R19, R7.reuse, 0xf, RZ, 0xc0, !PT ;  /* 0x0000000f07137812 */ /* 0x040fe200078ec0ff */
[----:B------:R-:W-:Y:S01]  /*0140*/  IMAD.MOV R8, RZ, RZ, -R8 ;  /* 0x000000ffff087224 */ /* 0x000fe200078e0a08 */
[----:B------:R-:W-:Y:S01]  /*0150*/  LOP3.LUT R7, R7, 0x3, RZ, 0xc0, !PT ;  /* 0x0000000307077812 */ /* 0x000fe200078ec0ff */
[----:B------:R-:W-:Y:S01]  /*0160*/  VIADD R22, R20, 0xffffffff ;  /* 0xffffffff14167836 */ /* 0x000fe20000000000 */
[----:B--2-4-:R-:W-:-:S07]  /*0170*/  IADD3 R21, PT, PT, R19, -0x1, RZ ;  /* 0xffffffff13157810 */ /* 0x014fce0007ffe0ff */
.L_x_14:
[----:B01----:R-:W0:Y:S01]  /*0180*/  LDC R11, c[0x0][0x394] ;  /* 0x0000e500ff0b7b82 */ /* 0x003e220000000800 */
[----:B------:R-:W-:Y:S01]  /*0190*/  BSSY.RECONVERGENT B0, `(.L_x_0) ;  /* 0x0000075000007945 */ /* 0x000fe20003800200 */
[----:B------:R-:W-:Y:S01]  /*01a0*/  HFMA2 R16, -RZ, RZ, 0, 0 ;  /* 0x00000000ff107431 */ /* 0x000fe200000001ff */
[----:B0-----:R-:W-:-:S13]  /*01b0*/  ISETP.GE.AND P0, PT, R4, R11, PT ;  /* 0x0000000b0400720c */ /* 0x001fda0003f06270 */
[----:B------:R-:W-:Y:S05]  /*01c0*/  @P0 BRA `(.L_x_1) ;  /* 0x0000000400c40947 */ /* 0x000fea0003800000 */
[----:B------:R-:W0:Y:S01]  /*01d0*/  LDC R13, c[0x0][0x390] ;  /* 0x0000e400ff0d7b82 */ /* 0x000e220000000800 */
[----:B------:R-:W-:Y:S01]  /*01e0*/  ISETP.GE.U32.AND P0, PT, R5, 0x1e0, PT ;  /* 0x000001e00500780c */ /* 0x000fe20003f06070 */
[----:B------:R-:W-:Y:S01]  /*01f0*/  BSSY.RECONVERGENT B1, `(.L_x_2) ;  /* 0x0000032000017945 */ /* 0x000fe20003800200 */
[----:B------:R-:W-:Y:S01]  /*0200*/  ISETP.NE.AND P1, PT, R19, RZ, PT ;  /* 0x000000ff1300720c */ /* 0x000fe20003f25270 */
[----:B------:R-:W-:Y:S01]  /*0210*/  IMAD.MOV.U32 R16, RZ, RZ, RZ ;  /* 0x000000ffff107224 */ /* 0x000fe200078e00ff */
[----:B------:R-:W-:Y:S01]  /*0220*/  MOV R0, R4 ;  /* 0x0000000400007202 */ /* 0x000fe20000000f00 */
[----:B0-----:R-:W-:-:S08]  /*0230*/  IMAD R13, R13, UR6, R6 ;  /* 0x000000060d0d7c24 */ /* 0x001fd0000f8e0206 */
[----:B------:R-:W-:Y:S05]  /*0240*/  @!P0 BRA `(.L_x_3) ;  /* 0x0000000000b08947 */ /* 0x000fea0003800000 */
[--C-:B------:R-:W-:Y:S01]  /*0250*/  IMAD R11, R13, R11, R4.reuse ;  /* 0x0000000b0d0b7224 */ /* 0x100fe200078e0204 */
[----:B------:R-:W-:Y:S01]  /*0260*/  MOV R10, R8 ;  /* 0x00000008000a7202 */ /* 0x000fe20000000f00 */
[----:B------:R-:W-:Y:S02]  /*0270*/  IMAD.MOV.U32 R16, RZ, RZ, RZ ;  /* 0x000000ffff107224 */ /* 0x000fe400078e00ff */
[----:B------:R-:W-:-:S07]  /*0280*/  IMAD.MOV.U32 R0, RZ, RZ, R4 ;  /* 0x000000ffff007224 */ /* 0x000fce00078e0004 */
.L_x_4:
[----:B------:R-:W-:Y:S01]  /*0290*/  MOV R2, UR4 ;  /* 0x0000000400027c02 */ /* 0x000fe20008000f00 */
[----:B------:R-:W-:-:S04]  /*02a0*/  IMAD.U32 R3, RZ, RZ, UR5 ;  /* 0x00000005ff037e24 */ /* 0x000fc8000f8e00ff */
[----:B------:R-:W-:-:S05]  /*02b0*/  IMAD.WIDE R2, R11, 0x4, R2 ;  /* 0x000000040b027825 */ /* 0x000fca00078e0202 */
[----:B------:R-:W2:Y:S04]  /*02c0*/  LDG.E.CONSTANT R17, desc[UR8][R2.64+-0x400] ;  /* 0xfffc000802117981 */ /* 0x000ea8000c1e9900 */
[----:B------:R-:W3:Y:S04]  /*02d0*/  LDG.E.CONSTANT R27, desc[UR8][R2.64+-0x380] ;  /* 0xfffc8008021b7981 */ /* 0x000ee8000c1e9900 */
[----:B------:R-:W4:Y:S04]  /*02e0*/  LDG.E.CONSTANT R25, desc[UR8][R2.64+-0x300] ;  /* 0xfffd000802197981 */ /* 0x000f28000c1e9900 */
[----:B------:R-:W5:Y:S04]  /*02f0*/  LDG.E.CONSTANT R24, desc[UR8][R2.64+-0x280] ;  /* 0xfffd800802187981 */ /* 0x000f68000c1e9900 */
[----:B------:R-:W5:Y:S04]  /*0300*/  LDG.E.CONSTANT R23, desc[UR8][R2.64+-0x200] ;  /* 0xfffe000802177981 */ /* 0x000f68000c1e9900 */
[----:B------:R-:W5:Y:S04]  /*0310*/  LDG.E.CONSTANT R18, desc[UR8][R2.64+-0x180] ;  /* 0xfffe800802127981 */ /* 0x000f68000c1e9900 */
[----:B------:R-:W5:Y:S04]  /*0320*/  LDG.E.CONSTANT R12, desc[UR8][R2.64+-0x100] ;  /* 0xffff0008020c7981 */ /* 0x000f68000c1e9900 */
[----:B------:R-:W5:Y:S04]  /*0330*/  LDG.E.CONSTANT R15, desc[UR8][R2.64+-0x80] ;  /* 0xffff8008020f7981 */ /* 0x000f68000c1e9900 */
[----:B------:R-:W5:Y:S01]  /*0340*/  LDG.E.CONSTANT R14, desc[UR8][R2.64] ;  /* 0x00000008020e7981 */ /* 0x000f62000c1e9900 */
[----:B--2---:R-:W-:-:S03]  /*0350*/  FADD R16, R17, R16 ;  /* 0x0000001011107221 */ /* 0x004fc60000000000 */
[----:B------:R-:W2:Y:S01]  /*0360*/  LDG.E.CONSTANT R17, desc[UR8][R2.64+0x80] ;  /* 0x0000800802117981 */ /* 0x000ea2000c1e9900 */
[----:B---3--:R-:W-:-:S03]  /*0370*/  FADD R26, R16, R27 ;  /* 0x0000001b101a7221 */ /* 0x008fc60000000000 */
[----:B------:R-:W3:Y:S01]  /*0380*/  LDG.E.CONSTANT R16, desc[UR8][R2.64+0x100] ;  /* 0x0001000802107981 */ /* 0x000ee2000c1e9900 */
[----:B----4-:R-:W-:-:S03]  /*0390*/  FADD R27, R26, R25 ;  /* 0x000000191a1b7221 */ /* 0x010fc60000000000 */
[----:B------:R-:W4:Y:S01]  /*03a0*/  LDG.E.CONSTANT R25, desc[UR8][R2.64+0x180] ;  /* 0x0001800802197981 */ /* 0x000f22000c1e9900 */
[----:B-----5:R-:W-:-:S03]  /*03b0*/  FADD R26, R27, R24 ;  /* 0x000000181b1a7221 */ /* 0x020fc60000000000 */
[----:B------:R-:W5:Y:S01]  /*03c0*/  LDG.E.CONSTANT R24, desc[UR8][R2.64+0x200] ;  /* 0x0002000802187981 */ /* 0x000f62000c1e9900 */
[----:B------:R-:W-:-:S03]  /*03d0*/  FADD R27, R26, R23 ;  /* 0x000000171a1b7221 */ /* 0x000fc60000000000 */
[----:B------:R-:W5:Y:S01]  /*03e0*/  LDG.E.CONSTANT R23, desc[UR8][R2.64+0x280] ;  /* 0x0002800802177981 */ /* 0x000f62000c1e9900 */
[----:B------:R-:W-:-:S03]  /*03f0*/  FADD R27, R27, R18 ;  /* 0x000000121b1b7221 */ /* 0x000fc60000000000 */
[----:B------:R-:W5:Y:S04]  /*0400*/  LDG.E.CONSTANT R18, desc[UR8][R2.64+0x300] ;  /* 0x0003000802127981 */ /* 0x000f68000c1e9900 */
[----:B------:R-:W5:Y:S01]  /*0410*/  LDG.E.CONSTANT R26, desc[UR8][R2.64+0x380] ;  /* 0x00038008021a7981 */ /* 0x000f62000c1e9900 */
[----:B------:R-:W-:Y:S01]  /*0420*/  FADD R12, R27, R12 ;  /* 0x0000000c1b0c7221 */ /* 0x000fe20000000000 */
[----:B------:R-:W-:Y:S01]  /*0430*/  IADD3 R10, PT, PT, R10, 0x10, RZ ;  /* 0x000000100a0a7810 */ /* 0x000fe20007ffe0ff */
[----:B------:R-:W-:Y:S01]  /*0440*/  VIADD R0, R0, 0x200 ;  /* 0x0000020000007836 */ /* 0x000fe20000000000 */
[----:B------:R-:W-:Y:S01]  /*0450*/  IADD3 R11, PT, PT, R11, 0x200, RZ ;  /* 0x000002000b0b7810 */ /* 0x000fe20007ffe0ff */
[----:B------:R-:W-:Y:S01]  /*0460*/  FADD R15, R12, R15 ;  /* 0x0000000f0c0f7221 */ /* 0x000fe20000000000 */
[----:B------:R-:W-:-:S03]  /*0470*/  ISETP.NE.AND P0, PT, R10, RZ, PT ;  /* 0x000000ff0a00720c */ /* 0x000fc60003f05270 */
[----:B------:R-:W-:-:S04]  /*0480*/  FADD R14, R15, R14 ;  /* 0x0000000e0f0e7221 */ /* 0x000fc80000000000 */
[----:B--2---:R-:W-:-:S04]  /*0490*/  FADD R17, R14, R17 ;  /* 0x000000110e117221 */ /* 0x004fc80000000000 */
[----:B---3--:R-:W-:-:S04]  /*04a0*/  FADD R16, R17, R16 ;  /* 0x0000001011107221 */ /* 0x008fc80000000000 */
[----:B----4-:R-:W-:-:S04]  /*04b0*/  FADD R25, R16, R25 ;  /* 0x0000001910197221 */ /* 0x010fc80000000000 */
[----:B-----5:R-:W-:-:S04]  /*04c0*/  FADD R24, R25, R24 ;  /* 0x0000001819187221 */ /* 0x020fc80000000000 */
[----:B------:R-:W-:-:S04]  /*04d0*/  FADD R23, R24, R23 ;  /* 0x0000001718177221 */ /* 0x000fc80000000000 */
[----:B------:R-:W-:-:S04]  /*04e0*/  FADD R23, R23, R18 ;  /* 0x0000001217177221 */ /* 0x000fc80000000000 */
[----:B------:R-:W-:Y:S01]  /*04f0*/  FADD R16, R23, R26 ;  /* 0x0000001a17107221 */ /* 0x000fe20000000000 */
[----:B------:R-:W-:Y:S06]  /*0500*/  @P0 BRA `(.L_x_4) ;  /* 0xfffffffc00600947 */ /* 0x000fec000383ffff */
.L_x_3:
[----:B------:R-:W-:Y:S05]  /*0510*/  BSYNC.RECONVERGENT B1 ;  /* 0x0000000000017941 */ /* 0x000fea0003800200 */
.L_x_2:
[----:B------:R-:W-:Y:S05]  /*0520*/  @!P1 BRA `(.L_x_1) ;  /* 0x0000000000ec9947 */ /* 0x000fea0003800000 */
[----:B------:R-:W-:Y:S01]  /*0530*/  ISETP.GE.U32.AND P0, PT, R21, 0x7, PT ;  /* 0x000000071500780c */ /* 0x000fe20003f06070 */
[----:B------:R-:W-:Y:S01]  /*0540*/  BSSY.RECONVERGENT B1, `(.L_x_5) ;  /* 0x0000018000017945 */ /* 0x000fe20003800200 */
[----:B------:R-:W-:-:S11]  /*0550*/  ISETP.NE.AND P1, PT, R20, RZ, PT ;  /* 0x000000ff1400720c */ /* 0x000fd60003f25270 */
[----:B------:R-:W-:Y:S05]  /*0560*/  @!P0 BRA `(.L_x_6) ;  /* 0x0000000000548947 */ /* 0x000fea0003800000 */
[----:B------:R-:W0:Y:S01]  /*0570*/  LDC.64 R2, c[0x0][0x380] ;  /* 0x0000e000ff027b82 */ /* 0x000e220000000a00 */
[----:B------:R-:W1:Y:S02]  /*0580*/  LDCU UR10, c[0x0][0x394] ;  /* 0x00007280ff0a77ac */ /* 0x000e640008000800 */
[----:B-1----:R-:W-:-:S04]  /*0590*/  IMAD R11, R13, UR10, R0 ;  /* 0x0000000a0d0b7c24 */ /* 0x002fc8000f8e0200 */
[----:B0-----:R-:W-:-:S05]  /*05a0*/  IMAD.WIDE R2, R11, 0x4, R2 ;  /* 0x000000040b027825 */ /* 0x001fca00078e0202 */
[----:B------:R-:W2:Y:S04]  /*05b0*/  LDG.E.CONSTANT R11, desc[UR8][R2.64] ;  /* 0x00000008020b7981 */ /* 0x000ea8000c1e9900 */
[----:B------:R-:W3:Y:S04]  /*05c0*/  LDG.E.CONSTANT R10, desc[UR8][R2.64+0x80] ;  /* 0x00008008020a7981 */ /* 0x000ee8000c1e9900 */
[----:B------:R-:W4:Y:S04]  /*05d0*/  LDG.E.CONSTANT R15, desc[UR8][R2.64+0x100] ;  /* 0x00010008020f7981 */ /* 0x000f28000c1e9900 */
[----:B------:R-:W5:Y:S04]  /*05e0*/  LDG.E.CONSTANT R17, desc[UR8][R2.64+0x180] ;  /* 0x0001800802117981 */ /* 0x000f68000c1e9900 */
[----:B------:R-:W5:Y:S04]  /*05f0*/  LDG.E.CONSTANT R23, desc[UR8][R2.64+0x200] ;  /* 0x0002000802177981 */ /* 0x000f68000c1e9900 */
[----:B------:R-:W5:Y:S04]  /*0600*/  LDG.E.CONSTANT R25, desc[UR8][R2.64+0x280] ;  /* 0x0002800802197981 */ /* 0x000f68000c1e9900 */
[----:B------:R-:W5:Y:S04]  /*0610*/  LDG.E.CONSTANT R27, desc[UR8][R2.64+0x300] ;  /* 0x00030008021b7981 */ /* 0x000f68000c1e9900 */
[----:B------:R-:W5:Y:S01]  /*0620*/  LDG.E.CONSTANT R29, desc[UR8][R2.64+0x380] ;  /* 0x00038008021d7981 */ /* 0x000f62000c1e9900 */
[----:B------:R-:W-:-:S02]  /*0630*/  VIADD R0, R0, 0x100 ;  /* 0x0000010000007836 */ /* 0x000fc40000000000 */
[----:B--2---:R-:W-:-:S04]  /*0640*/  FADD R11, R16, R11 ;  /* 0x0000000b100b7221 */ /* 0x004fc80000000000 */
[----:B---3--:R-:W-:-:S04]  /*0650*/  FADD R10, R11, R10 ;  /* 0x0000000a0b0a7221 */ /* 0x008fc80000000000 */
[----:B----4-:R-:W-:-:S04]  /*0660*/  FADD R10, R10, R15 ;  /* 0x0000000f0a0a7221 */ /* 0x010fc80000000000 */
[----:B-----5:R-:W-:-:S04]  /*0670*/  FADD R10, R10, R17 ;  /* 0x000000110a0a7221 */ /* 0x020fc80000000000 */
[----:B------:R-:W-:-:S04]  /*0680*/  FADD R10, R10, R23 ;  /* 0x000000170a0a7221 */ /* 0x000fc80000000000 */
[----:B------:R-:W-:-:S04]  /*0690*/  FADD R10, R10, R25 ;  /* 0x000000190a0a7221 */ /* 0x000fc80000000000 */
[----:B------:R-:W-:-:S04]  /*06a0*/  FADD R10, R10, R27 ;  /* 0x0000001b0a0a7221 */ /* 0x000fc80000000000 */
[----:B------:R-:W-:-:S07]  /*06b0*/  FADD R16, R10, R29 ;  /* 0x0000001d0a107221 */ /* 0x000fce0000000000 */
.L_x_6:
[----:B------:R-:W-:Y:S05]  /*06c0*/  BSYNC.RECONVERGENT B1 ;  /* 0x0000000000017941 */ /* 0x000fea0003800200 */
.L_x_5:
        /* <DEDUP_REMOVED lines=12> */
[----:B------:R-:W5:Y:S01]  /*0790*/  LDG.E.CONSTANT R17, desc[UR8][R2.64+0x180] ;  /* 0x0001800802117981 */ /* 0x000f62000c1e9900 */
[----:B------:R-:W-:Y:S01]  /*07a0*/  IADD3 R0, PT, PT, R0, 0x80, RZ ;  /* 0x0000008000007810 */ /* 0x000fe20007ffe0ff */
[----:B--2---:R-:W-:-:S04]  /*07b0*/  FADD R11, R16, R11 ;  /* 0x0000000b100b7221 */ /* 0x004fc80000000000 */
[----:B---3--:R-:W-:-:S04]  /*07c0*/  FADD R10, R11, R10 ;  /* 0x0000000a0b0a7221 */ /* 0x008fc80000000000 */
[----:B----4-:R-:W-:-:S04]  /*07d0*/  FADD R10, R10, R15 ;  /* 0x0000000f0a0a7221 */ /* 0x010fc80000000000 */
[----:B-----5:R-:W-:-:S07]  /*07e0*/  FADD R16, R10, R17 ;  /* 0x000000110a107221 */ /* 0x020fce0000000000 */
.L_x_8:
[----:B------:R-:W-:Y:S05]  /*07f0*/  BSYNC.RECONVERGENT B1 ;  /* 0x0000000000017941 */ /* 0x000fea0003800200 */
.L_x_7:
[----:B------:R-:W-:Y:S05]  /*0800*/  @!P1 BRA `(.L_x_1) ;  /* 0x0000000000349947 */ /* 0x000fea0003800000 */
[----:B------:R-:W0:Y:S01]  /*0810*/  LDC.64 R2, c[0x0][0x380] ;  /* 0x0000e000ff027b82 */ /* 0x000e220000000a00 */
[----:B------:R-:W1:Y:S02]  /*0820*/  LDCU UR10, c[0x0][0x394] ;  /* 0x00007280ff0a77ac */ /* 0x000e640008000800 */
[----:B-1----:R-:W-:-:S04]  /*0830*/  IMAD R13, R13, UR10, R0 ;  /* 0x0000000a0d0d7c24 */ /* 0x002fc8000f8e0200 */
[----:B0-----:R-:W-:-:S05]  /*0840*/  IMAD.WIDE R2, R13, 0x4, R2 ;  /* 0x000000040d027825 */ /* 0x001fca00078e0202 */
[----:B------:R-:W2:Y:S01]  /*0850*/  LDG.E.CONSTANT R11, desc[UR8][R2.64] ;  /* 0x00000008020b7981 */ /* 0x000ea2000c1e9900 */
[----:B------:R-:W-:Y:S01]  /*0860*/  ISETP.NE.AND P0, PT, R7, 0x1, PT ;  /* 0x000000010700780c */ /* 0x000fe20003f05270 */
[----:B--2---:R-:W-:-:S12]  /*0870*/  FADD R16, R16, R11 ;  /* 0x0000000b10107221 */ /* 0x004fd80000000000 */
[----:B------:R-:W-:Y:S05]  /*0880*/  @!P0 BRA `(.L_x_1) ;  /* 0x0000000000148947 */ /* 0x000fea0003800000 */
[----:B------:R-:W-:Y:S01]  /*0890*/  ISETP.NE.AND P0, PT, R7, 0x2, PT ;  /* 0x000000020700780c */ /* 0x000fe20003f05270 */
[----:B------:R-:W2:-:S12]  /*08a0*/  LDG.E.CONSTANT R11, desc[UR8][R2.64+0x80] ;  /* 0x00008008020b7981 */ /* 0x000e98000c1e9900 */
[----:B------:R-:W3:Y:S01]  /*08b0*/  @P0 LDG.E.CONSTANT R13, desc[UR8][R2.64+0x100] ;  /* 0x00010008020d0981 */ /* 0x000ee2000c1e9900 */
[----:B--2---:R-:W-:-:S04]  /*08c0*/  FADD R16, R16, R11 ;  /* 0x0000000b10107221 */ /* 0x004fc80000000000 */
[----:B---3--:R-:W-:-:S07]  /*08d0*/  @P0 FADD R16, R16, R13 ;  /* 0x0000000d10100221 */ /* 0x008fce0000000000 */
.L_x_1:
[----:B------:R-:W-:Y:S05]  /*08e0*/  BSYNC.RECONVERGENT B0 ;  /* 0x0000000000007941 */ /* 0x000fea0003800200 */
.L_x_0:
[----:B------:R-:W-:Y:S01]  /*08f0*/  UMOV UR10, 0xffffffff ;  /* 0xffffffff000a7882 */ /* 0x000fe20000000000 */
[----:B------:R-:W-:Y:S02]  /*0900*/  ISETP.NE.AND P0, PT, R4, RZ, PT ;  /* 0x000000ff0400720c */ /* 0x000fe40003f05270 */
[----:B------:R-:W-:Y:S11]  /*0910*/  BRA.DIV UR10, `(.L_x_9) ;  /* 0x000000020a907947 */ /* 0x000ff6000b800000 */
[----:B------:R-:W0:Y:S02]  /*0920*/  SHFL.DOWN PT, R3, R16, 0x10, 0x1f ;  /* 0x0a001f0010037f89 */ /* 0x000e2400000e0000 */
[----:B0-----:R-:W-:-:S05]  /*0930*/  FADD R3, R3, R16 ;  /* 0x0000001003037221 */ /* 0x001fca0000000000 */
[----:B------:R-:W0:Y:S02]  /*0940*/  SHFL.DOWN PT, R0, R3, 0x8, 0x1f ;  /* 0x09001f0003007f89 */ /* 0x000e2400000e0000 */
[----:B0-----:R-:W-:-:S05]  /*0950*/  FADD R0, R3, R0 ;  /* 0x0000000003007221 */ /* 0x001fca0000000000 */
[----:B------:R-:W0:Y:S02]  /*0960*/  SHFL.DOWN PT, R11, R0, 0x4, 0x1f ;  /* 0x08801f00000b7f89 */ /* 0x000e2400000e0000 */
[----:B0-----:R-:W-:-:S05]  /*0970*/  FADD R11, R0, R11 ;  /* 0x0000000b000b7221 */ /* 0x001fca0000000000 */
[----:B------:R-:W0:Y:S02]  /*0980*/  SHFL.DOWN PT, R2, R11, 0x2, 0x1f ;  /* 0x08401f000b027f89 */ /* 0x000e2400000e0000 */
[----:B0-----:R-:W-:-:S05]  /*0990*/  FADD R2, R11, R2 ;  /* 0x000000020b027221 */ /* 0x001fca0000000000 */
[----:B------:R0:W1:Y:S02]  /*09a0*/  SHFL.DOWN PT, R13, R2, 0x1, 0x1f ;  /* 0x08201f00020d7f89 */ /* 0x00006400000e0000 */
.L_x_21:
[----:B------:R-:W-:Y:S01]  /*09b0*/  BSSY.RECONVERGENT B0, `(.L_x_10) ;  /* 0x0000015000007945 */ /* 0x000fe20003800200 */
[----:B-1----:R-:W-:-:S03]  /*09c0*/  FADD R0, R2, R13 ;  /* 0x0000000d02007221 */ /* 0x002fc60000000000 */
[----:B------:R-:W-:Y:S05]  /*09d0*/  @P0 BRA `(.L_x_11) ;  /* 0x0000000000480947 */ /* 0x000fea0003800000 */
[----:B0-----:R-:W0:Y:S01]  /*09e0*/  MUFU.RCP R2, R9 ;  /* 0x0000000900027308 */ /* 0x001e220000001000 */
[----:B------:R-:W-:Y:S07]  /*09f0*/  BSSY.RECONVERGENT B1, `(.L_x_12) ;  /* 0x000000b000017945 */ /* 0x000fee0003800200 */
[----:B------:R-:W1:Y:S01]  /*0a00*/  FCHK P0, R0, R9 ;  /* 0x0000000900007302 */ /* 0x000e620000000000 */
[----:B0-----:R-:W-:-:S04]  /*0a10*/  FFMA R3, -R9, R2, 1 ;  /* 0x3f80000009037423 */ /* 0x001fc80000000102 */
[----:B------:R-:W-:-:S04]  /*0a20*/  FFMA R3, R2, R3, R2 ;  /* 0x0000000302037223 */ /* 0x000fc80000000002 */
[----:B------:R-:W-:-:S04]  /*0a30*/  FFMA R2, R0, R3, RZ ;  /* 0x0000000300027223 */ /* 0x000fc800000000ff */
[----:B------:R-:W-:-:S04]  /*0a40*/  FFMA R10, -R9, R2, R0 ;  /* 0x00000002090a7223 */ /* 0x000fc80000000100 */
[----:B------:R-:W-:Y:S01]  /*0a50*/  FFMA R11, R3, R10, R2 ;  /* 0x0000000a030b7223 */ /* 0x000fe20000000002 */
[----:B-1----:R-:W-:Y:S06]  /*0a60*/  @!P0 BRA `(.L_x_13) ;  /* 0x00000000000c8947 */ /* 0x002fec0003800000 */
[----:B------:R-:W-:-:S07]  /*0a70*/  MOV R2, 0xa90 ;  /* 0x00000a9000027802 */ /* 0x000fce0000000f00 */
[----:B------:R-:W-:Y:S05]  /*0a80*/  CALL.REL.NOINC `($__internal_0_$__cuda_sm3x_div_rn_noftz_f32_slowpath) ;  /* 0x0000000000d07944 */ /* 0x000fea0003c00000 */
[----:B------:R-:W-:-:S07]  /*0a90*/  IMAD.MOV.U32 R11, RZ, RZ, R0 ;  /* 0x000000ffff0b7224 */ /* 0x000fce00078e0000 */
.L_x_13:
[----:B------:R-:W-:Y:S05]  /*0aa0*/  BSYNC.RECONVERGENT B1 ;  /* 0x0000000000017941 */ /* 0x000fea0003800200 */
.L_x_12:
[----:B------:R-:W0:Y:S08]  /*0ab0*/  LDC R13, c[0x0][0x398] ;  /* 0x0000e600ff0d7b82 */ /* 0x000e300000000800 */
[----:B------:R-:W1:Y:S01]  /*0ac0*/  LDC.64 R2, c[0x0][0x388] ;  /* 0x0000e200ff027b82 */ /* 0x000e620000000a00 */
[----:B0-----:R-:W-:-:S04]  /*0ad0*/  IMAD R13, R6, R13, UR6 ;  /* 0x00000006060d7e24 */ /* 0x001fc8000f8e020d */
[----:B-1----:R-:W-:-:S05]  /*0ae0*/  IMAD.WIDE R2, R13, 0x4, R2 ;  /* 0x000000040d027825 */ /* 0x002fca00078e0202 */
[----:B------:R1:W-:Y:S02]  /*0af0*/  STG.E desc[UR8][R2.64], R11 ;  /* 0x0000000b02007986 */ /* 0x0003e4000c101908 */
.L_x_11:
[----:B------:R-:W-:Y:S05]  /*0b00*/  BSYNC.RECONVERGENT B0 ;  /* 0x0000000000007941 */ /* 0x000fea0003800200 */
.L_x_10:
[----:B------:R-:W2:Y:S01]  /*0b10*/  LDCU UR10, c[0x0][0x390] ;  /* 0x00007200ff0a77ac */ /* 0x000ea20008000800 */
[----:B------:R-:W-:-:S04]  /*0b20*/  IADD3 R6, PT, PT, R6, UR7, RZ ;  /* 0x0000000706067c10 */ /* 0x000fc8000fffe0ff */
[----:B--2---:R-:W-:-:S13]  /*0b30*/  ISETP.GE.AND P0, PT, R6, UR10, PT ;  /* 0x0000000a06007c0c */ /* 0x004fda000bf06270 */
[----:B------:R-:W-:Y:S05]  /*0b40*/  @!P0 BRA `(.L_x_14) ;  /* 0xfffffff4008c8947 */ /* 0x000fea000383ffff */
[----:B------:R-:W-:Y:S05]  /*0b50*/  EXIT ;  /* 0x000000000000794d */ /* 0x000fea0003800000 */
.L_x_9:
[----:B------:R-:W-:Y:S01]  /*0b60*/  HFMA2 R12, -RZ, RZ, 0, 9.5367431640625e-07 ;  /* 0x00000010ff0c7431 */ /* 0x000fe200000001ff */
[----:B------:R-:W-:Y:S01]  /*0b70*/  BSSY B0, `(.L_x_15) ;  /* 0x0000007000007945 */ /* 0x000fe20003800000 */
[----:B------:R-:W-:Y:S01]  /*0b80*/  IMAD.MOV.U32 R3, RZ, RZ, R16 ;  /* 0x000000ffff037224 */ /* 0x000fe200078e0010 */
[----:B------:R-:W-:Y:S01]  /*0b90*/  MOV R10, 0xffffffff ;  /* 0xffffffff000a7802 */ /* 0x000fe20000000f00 */
[----:B------:R-:W-:-:S07]  /*0ba0*/  IMAD.MOV.U32 R15, RZ, RZ, 0x1f ;  /* 0x0000001fff0f7424 */ /* 0x000fce00078e00ff */
[----:B------:R-:W-:Y:S05]  /*0bb0*/  WARPSYNC.COLLECTIVE R10, `(.L_x_16) ;  /* 0x000000000a087348 */ /* 0x000fea0003c00000 */
[----:B------:R0:W1:Y:S02]  /*0bc0*/  SHFL.DOWN P1, R13, R3, R12, R15 ;  /* 0x0800000c030d7389 */ /* 0x000064000002000f */
[----:B01----:R-:W-:Y:S05]  /*0bd0*/  ENDCOLLECTIVE ;  /* 0x000000000000791b */ /* 0x003fea0003800000 */
.L_x_16:
[----:B------:R-:W-:Y:S05]  /*0be0*/  BSYNC B0 ;  /* 0x0000000000007941 */ /* 0x000fea0003800000 */
.L_x_15:
[----:B------:R-:W-:Y:S02]  /*0bf0*/  IMAD.MOV.U32 R3, RZ, RZ, R13 ;  /* 0x000000ffff037224 */ /* 0x000fe400078e000d */
[----:B------:R-:W-:Y:S02]  /*0c00*/  HFMA2 R12, -RZ, RZ, 0, 4.76837158203125e-07 ;  /* 0x00000008ff0c7431 */ /* 0x000fe400000001ff */
[----:B------:R-:W-:Y:S01]  /*0c10*/  IMAD.MOV.U32 R15, RZ, RZ, 0x1f ;  /* 0x0000001fff0f7424 */ /* 0x000fe200078e00ff */
[----:B------:R-:W-:Y:S01]  /*0c20*/  MOV R10, 0xffffffff ;  /* 0xffffffff000a7802 */ /* 0x000fe20000000f00 */
[----:B------:R-:W-:-:S07]  /*0c30*/  FADD R3, R3, R16 ;  /* 0x0000001003037221 */ /* 0x000fce0000000000 */
[----:B------:R-:W-:Y:S05]  /*0c40*/  WARPSYNC.COLLECTIVE R10, `(.L_x_17) ;  /* 0x000000000a087348 */ /* 0x000fea0003c00000 */
[----:B------:R0:W1:Y:S02]  /*0c50*/  SHFL.DOWN P1, R13, R3, R12, R15 ;  /* 0x0800000c030d7389 */ /* 0x000064000002000f */
[----:B01----:R-:W-:Y:S05]  /*0c60*/  ENDCOLLECTIVE ;  /* 0x000000000000791b */ /* 0x003fea0003800000 */
.L_x_17:
[----:B------:R-:W-:Y:S02]  /*0c70*/  IMAD.MOV.U32 R12, RZ, RZ, 0x4 ;  /* 0x00000004ff0c7424 */ /* 0x000fe400078e00ff */
[----:B------:R-:W-:-:S04]  /*0c80*/  IMAD.MOV.U32 R0, RZ, RZ, R13 ;  /* 0x000000ffff007224 */ /* 0x000fc800078e000d */
[----:B------:R-:W-:-:S05]  /*0c90*/  FADD R0, R3, R0 ;  /* 0x0000000003007221 */ /* 0x000fca0000000000 */
[----:B------:R-:W-:-:S07]  /*0ca0*/  MOV R3, R0 ;  /* 0x0000000000037202 */ /* 0x000fce0000000f00 */
[----:B------:R-:W-:Y:S05]  /*0cb0*/  WARPSYNC.COLLECTIVE R10, `(.L_x_18) ;  /* 0x000000000a087348 */ /* 0x000fea0003c00000 */
[----:B------:R0:W1:Y:S02]  /*0cc0*/  SHFL.DOWN P1, R13, R3, R12, R15 ;  /* 0x0800000c030d7389 */ /* 0x000064000002000f */
[----:B01----:R-:W-:Y:S05]  /*0cd0*/  ENDCOLLECTIVE ;  /* 0x000000000000791b */ /* 0x003fea0003800000 */
.L_x_18:
[----:B------:R-:W-:Y:S01]  /*0ce0*/  HFMA2 R12, -RZ, RZ, 0, 1.1920928955078125e-07 ;  /* 0x00000002ff0c7431 */ /* 0x000fe200000001ff */
[----:B------:R-:W-:-:S05]  /*0cf0*/  MOV R11, R13 ;  /* 0x0000000d000b7202 */ /* 0x000fca0000000f00 */
[----:B------:R-:W-:-:S04]  /*0d00*/  FADD R11, R0, R11 ;  /* 0x0000000b000b7221 */ /* 0x000fc80000000000 */
[----:B------:R-:W-:-:S07]  /*0d10*/  IMAD.MOV.U32 R3, RZ, RZ, R11 ;  /* 0x000000ffff037224 */ /* 0x000fce00078e000b */
[----:B------:R-:W-:Y:S05]  /*0d20*/  WARPSYNC.COLLECTIVE R10, `(.L_x_19) ;  /* 0x000000000a087348 */ /* 0x000fea0003c00000 */
[----:B------:R0:W1:Y:S02]  /*0d30*/  SHFL.DOWN P1, R13, R3, R12, R15 ;  /* 0x0800000c030d7389 */ /* 0x000064000002000f */
[----:B01----:R-:W-:Y:S05]  /*0d40*/  ENDCOLLECTIVE ;  /* 0x000000000000791b */ /* 0x003fea0003800000 */
.L_x_19:
[----:B------:R-:W-:Y:S02]  /*0d50*/  IMAD.MOV.U32 R12, RZ, RZ, 0x1 ;  /* 0x00000001ff0c7424 */ /* 0x000fe400078e00ff */
[----:B------:R-:W-:-:S04]  /*0d60*/  IMAD.MOV.U32 R2, RZ, RZ, R13 ;  /* 0x000000ffff027224 */ /* 0x000fc800078e000d */
[----:B------:R-:W-:-:S05]  /*0d70*/  FADD R2, R11, R2 ;  /* 0x000000020b027221 */ /* 0x000fca0000000000 */
[----:B------:R-:W-:-:S07]  /*0d80*/  MOV R3, R2 ;  /* 0x0000000200037202 */ /* 0x000fce0000000f00 */
[----:B------:R-:W-:Y:S05]  /*0d90*/  WARPSYNC.COLLECTIVE R10, `(.L_x_20) ;  /* 0x000000000a087348 */ /* 0x000fea0003c00000 */
[----:B------:R0:W1:Y:S02]  /*0da0*/  SHFL.DOWN P1, R13, R3, R12, R15 ;  /* 0x0800000c030d7389 */ /* 0x000064000002000f */
[----:B01----:R-:W-:Y:S05]  /*0db0*/  ENDCOLLECTIVE ;  /* 0x000000000000791b */ /* 0x003fea0003800000 */
.L_x_20:
[----:B------:R-:W-:Y:S05]  /*0dc0*/  BRA `(.L_x_21) ;  /* 0xfffffff800f87947 */ /* 0x000fea000383ffff */
        .weak           $__internal_0_$__cuda_sm3x_div_rn_noftz_f32_slowpath
        .type           $__internal_0_$__cuda_sm3x_div_rn_noftz_f32_slowpath,@function
        .size           $__internal_0_$__cuda_sm3x_div_rn_noftz_f32_slowpath,(.L_x_34 - $__internal_0_$__cuda_sm3x_div_rn_noftz_f32_slowpath)
$__internal_0_$__cuda_sm3x_div_rn_noftz_f32_slowpath:
[--C-:B------:R-:W-:Y:S01]  /*0dd0*/  SHF.R.U32.HI R10, RZ, 0x17, R9.reuse ;  /* 0x00000017ff0a7819 */ /* 0x100fe20000011609 */
[----:B------:R-:W-:Y:S01]  /*0de0*/  BSSY.RECONVERGENT B2, `(.L_x_22) ;  /* 0x0000065000027945 */ /* 0x000fe20003800200 */
[----:B------:R-:W-:Y:S01]  /*0df0*/  SHF.R.U32.HI R3, RZ, 0x17, R0 ;  /* 0x00000017ff037819 */ /* 0x000fe20000011600 */
[----:B------:R-:W-:Y:S01]  /*0e00*/  IMAD.MOV.U32 R13, RZ, RZ, R9 ;  /* 0x000000ffff0d7224 */ /* 0x000fe200078e0009 */
[----:B------:R-:W-:Y:S02]  /*0e10*/  LOP3.LUT R10, R10, 0xff, RZ, 0xc0, !PT ;  /* 0x000000ff0a0a7812 */ /* 0x000fe400078ec0ff */
[----:B------:R-:W-:Y:S02]  /*0e20*/  LOP3.LUT R16, R3, 0xff, RZ, 0xc0, !PT ;  /* 0x000000ff03107812 */ /* 0x000fe400078ec0ff */
[----:B------:R-:W-:Y:S02]  /*0e30*/  IADD3 R14, PT, PT, R10, -0x1, RZ ;  /* 0xffffffff0a0e7810 */ /* 0x000fe40007ffe0ff */
[----:B------:R-:W-:Y:S01]  /*0e40*/  MOV R12, R0 ;  /* 0x00000000000c7202 */ /* 0x000fe20000000f00 */
[----:B------:R-:W-:Y:S01]  /*0e50*/  VIADD R15, R16, 0xffffffff ;  /* 0xffffffff100f7836 */ /* 0x000fe20000000000 */
[----:B------:R-:W-:-:S04]  /*0e60*/  ISETP.GT.U32.AND P0, PT, R14, 0xfd, PT ;  /* 0x000000fd0e00780c */ /* 0x000fc80003f04070 */
[----:B------:R-:W-:-:S13]  /*0e70*/  ISETP.GT.U32.OR P0, PT, R15, 0xfd, P0 ;  /* 0x000000fd0f00780c */ /* 0x000fda0000704470 */
[----:B------:R-:W-:Y:S01]  /*0e80*/  @!P0 MOV R11, RZ ;  /* 0x000000ff000b8202 */ /* 0x000fe20000000f00 */
[----:B------:R-:W-:Y:S06]  /*0e90*/  @!P0 BRA `(.L_x_23) ;  /* 0x0000000000608947 */ /* 0x000fec0003800000 */
[----:B------:R-:W-:Y:S01]  /*0ea0*/  FSETP.GTU.FTZ.AND P1, PT, |R9|, +INF , PT ;  /* 0x7f8000000900780b */ /* 0x000fe20003f3c200 */
[----:B------:R-:W-:Y:S01]  /*0eb0*/  IMAD.MOV.U32 R3, RZ, RZ, R9 ;  /* 0x000000ffff037224 */ /* 0x000fe200078e0009 */
[----:B------:R-:W-:-:S04]  /*0ec0*/  FSETP.GTU.FTZ.AND P0, PT, |R0|, +INF , PT ;  /* 0x7f8000000000780b */ /* 0x000fc80003f1c200 */
[----:B------:R-:W-:-:S13]  /*0ed0*/  PLOP3.LUT P0, PT, P0, P1, PT, 0xf8, 0x8f ;  /* 0x00000000008f781c */ /* 0x000fda0000703f70 */
[----:B------:R-:W-:Y:S05]  /*0ee0*/  @P0 BRA `(.L_x_24) ;  /* 0x00000004004c0947 */ /* 0x000fea0003800000 */
[----:B------:R-:W-:-:S13]  /*0ef0*/  LOP3.LUT P0, RZ, R13, 0x7fffffff, R12, 0xc8, !PT ;  /* 0x7fffffff0dff7812 */ /* 0x000fda000780c80c */
[----:B------:R-:W-:Y:S05]  /*0f00*/  @!P0 BRA `(.L_x_25) ;  /* 0x00000004003c8947 */ /* 0x000fea0003800000 */
[C---:B------:R-:W-:Y:S02]  /*0f10*/  FSETP.NEU.FTZ.AND P2, PT, |R0|.reuse, +INF , PT ;  /* 0x7f8000000000780b */ /* 0x040fe40003f5d200 */
[----:B------:R-:W-:Y:S02]  /*0f20*/  FSETP.NEU.FTZ.AND P1, PT, |R3|, +INF , PT ;  /* 0x7f8000000300780b */ /* 0x000fe40003f3d200 */
[----:B------:R-:W-:-:S11]  /*0f30*/  FSETP.NEU.FTZ.AND P0, PT, |R0|, +INF , PT ;  /* 0x7f8000000000780b */ /* 0x000fd60003f1d200 */
[----:B------:R-:W-:Y:S05]  /*0f40*/  @!P1 BRA !P2, `(.L_x_25) ;  /* 0x00000004002c9947 */ /* 0x000fea0005000000 */
[----:B------:R-:W-:-:S04]  /*0f50*/  LOP3.LUT P2, RZ, R12, 0x7fffffff, RZ, 0xc0, !PT ;  /* 0x7fffffff0cff7812 */ /* 0x000fc8000784c0ff */
[----:B------:R-:W-:-:S13]  /*0f60*/  PLOP3.LUT P1, PT, P1, P2, PT, 0x2f, 0xf2 ;  /* 0x0000000000f2781c */ /* 0x000fda0000f24577 */
[----:B------:R-:W-:Y:S05]  /*0f70*/  @P1 BRA `(.L_x_26) ;  /* 0x0000000400181947 */ /* 0x000fea0003800000 */
[----:B------:R-:W-:-:S04]  /*0f80*/  LOP3.LUT P1, RZ, R13, 0x7fffffff, RZ, 0xc0, !PT ;  /* 0x7fffffff0dff7812 */ /* 0x000fc8000782c0ff */
[----:B------:R-:W-:-:S13]  /*0f90*/  PLOP3.LUT P0, PT, P0, P1, PT, 0x2f, 0xf2 ;  /* 0x0000000000f2781c */ /* 0x000fda0000702577 */
[----:B------:R-:W-:Y:S05]  /*0fa0*/  @P0 BRA `(.L_x_27) ;  /* 0x0000000400000947 */ /* 0x000fea0003800000 */
[----:B------:R-:W-:Y:S02]  /*0fb0*/  ISETP.GE.AND P0, PT, R15, RZ, PT ;  /* 0x000000ff0f00720c */ /* 0x000fe40003f06270 */
[----:B------:R-:W-:-:S11]  /*0fc0*/  ISETP.GE.AND P1, PT, R14, RZ, PT ;  /* 0x000000ff0e00720c */ /* 0x000fd60003f26270 */
[----:B------:R-:W-:Y:S01]  /*0fd0*/  @P0 MOV R11, RZ ;  /* 0x000000ff000b0202 */ /* 0x000fe20000000f00 */
[----:B------:R-:W-:Y:S02]  /*0fe0*/  @!P0 IMAD.MOV.U32 R11, RZ, RZ, -0x40 ;  /* 0xffffffc0ff0b8424 */ /* 0x000fe400078e00ff */
[----:B------:R-:W-:Y:S01]  /*0ff0*/  @!P0 FFMA R12, R0, 1.84467440737095516160e+19, RZ ;  /* 0x5f800000000c8823 */ /* 0x000fe200000000ff */
[----:B------:R-:W-:Y:S02]  /*1000*/  @!P1 FFMA R13, R3, 1.84467440737095516160e+19, RZ ;  /* 0x5f800000030d9823 */ /* 0x000fe400000000ff */
[----:B------:R-:W-:-:S07]  /*1010*/  @!P1 IADD3 R11, PT, PT, R11, 0x40, RZ ;  /* 0x000000400b0b9810 */ /* 0x000fce0007ffe0ff */
.L_x_23:
[----:B------:R-:W-:Y:S01]  /*1020*/  LEA R0, R10, 0xc0800000, 0x17 ;  /* 0xc08000000a007811 */ /* 0x000fe200078eb8ff */
[----:B------:R-:W-:Y:S04]  /*1030*/  BSSY.RECONVERGENT B3, `(.L_x_28) ;  /* 0x0000036000037945 */ /* 0x000fe80003800200 */
[----:B------:R-:W-:Y:S01]  /*1040*/  IMAD.IADD R14, R13, 0x1, -R0 ;  /* 0x000000010d0e7824 */ /* 0x000fe200078e0a00 */
[----:B------:R-:W-:-:S03]  /*1050*/  IADD3 R13, PT, PT, R16, -0x7f, RZ ;  /* 0xffffff81100d7810 */ /* 0x000fc60007ffe0ff */
[----:B------:R-:W0:Y:S01]  /*1060*/  MUFU.RCP R3, R14 ;  /* 0x0000000e00037308 */ /* 0x000e220000001000 */
[----:B------:R-:W-:Y:S01]  /*1070*/  FADD.FTZ R15, -R14, -RZ ;  /* 0x800000ff0e0f7221 */ /* 0x000fe20000010100 */
[----:B------:R-:W-:-:S03]  /*1080*/  IMAD R0, R13, -0x800000, R12 ;  /* 0xff8000000d007824 */ /* 0x000fc600078e020c */
[----:B0-----:R-:W-:-:S04]  /*1090*/  FFMA R16, R3, R15, 1 ;  /* 0x3f80000003107423 */ /* 0x001fc8000000000f */
[----:B------:R-:W-:-:S04]  /*10a0*/  FFMA R3, R3, R16, R3 ;  /* 0x0000001003037223 */ /* 0x000fc80000000003 */
[----:B------:R-:W-:-:S04]  /*10b0*/  FFMA R12, R0, R3, RZ ;  /* 0x00000003000c7223 */ /* 0x000fc800000000ff */
[----:B------:R-:W-:-:S04]  /*10c0*/  FFMA R16, R15, R12, R0 ;  /* 0x0000000c0f107223 */ /* 0x000fc80000000000 */
[----:B------:R-:W-:Y:S01]  /*10d0*/  FFMA R16, R3, R16, R12 ;  /* 0x0000001003107223 */ /* 0x000fe2000000000c */
[----:B------:R-:W-:-:S03]  /*10e0*/  IADD3 R12, PT, PT, R13, 0x7f, -R10 ;  /* 0x0000007f0d0c7810 */ /* 0x000fc60007ffe80a */
[----:B------:R-:W-:Y:S02]  /*10f0*/  FFMA R15, R15, R16, R0 ;  /* 0x000000100f0f7223 */ /* 0x000fe40000000000 */
[----:B------:R-:W-:Y:S02]  /*1100*/  IMAD.IADD R11, R12, 0x1, R11 ;  /* 0x000000010c0b7824 */ /* 0x000fe400078e020b */
[----:B------:R-:W-:-:S05]  /*1110*/  FFMA R0, R3, R15, R16 ;  /* 0x0000000f03007223 */ /* 0x000fca0000000010 */
[----:B------:R-:W-:-:S04]  /*1120*/  SHF.R.U32.HI R10, RZ, 0x17, R0 ;  /* 0x00000017ff0a7819 */ /* 0x000fc80000011600 */
[----:B------:R-:W-:-:S04]  /*1130*/  LOP3.LUT R10, R10, 0xff, RZ, 0xc0, !PT ;  /* 0x000000ff0a0a7812 */ /* 0x000fc800078ec0ff */
[----:B------:R-:W-:-:S05]  /*1140*/  IADD3 R13, PT, PT, R10, R11, RZ ;  /* 0x0000000b0a0d7210 */ /* 0x000fca0007ffe0ff */
[----:B------:R-:W-:-:S05]  /*1150*/  VIADD R10, R13, 0xffffffff ;  /* 0xffffffff0d0a7836 */ /* 0x000fca0000000000 */
[----:B------:R-:W-:-:S13]  /*1160*/  ISETP.GE.U32.AND P0, PT, R10, 0xfe, PT ;  /* 0x000000fe0a00780c */ /* 0x000fda0003f06070 */
[----:B------:R-:W-:Y:S05]  /*1170*/  @!P0 BRA `(.L_x_29) ;  /* 0x0000000000808947 */ /* 0x000fea0003800000 */
[----:B------:R-:W-:-:S13]  /*1180*/  ISETP.GT.AND P0, PT, R13, 0xfe, PT ;  /* 0x000000fe0d00780c */ /* 0x000fda0003f04270 */
[----:B------:R-:W-:Y:S05]  /*1190*/  @P0 BRA `(.L_x_30) ;  /* 0x00000000006c0947 */ /* 0x000fea0003800000 */
[----:B------:R-:W-:-:S13]  /*11a0*/  ISETP.GE.AND P0, PT, R13, 0x1, PT ;  /* 0x000000010d00780c */ /* 0x000fda0003f06270 */
[----:B------:R-:W-:Y:S05]  /*11b0*/  @P0 BRA `(.L_x_31) ;  /* 0x0000000000740947 */ /* 0x000fea0003800000 */
[----:B------:R-:W-:Y:S02]  /*11c0*/  ISETP.GE.AND P0, PT, R13, -0x18, PT ;  /* 0xffffffe80d00780c */ /* 0x000fe40003f06270 */
[----:B------:R-:W-:-:S11]  /*11d0*/  LOP3.LUT R0, R0, 0x80000000, RZ, 0xc0, !PT ;  /* 0x8000000000007812 */ /* 0x000fd600078ec0ff */
[----:B------:R-:W-:Y:S05]  /*11e0*/  @!P0 BRA `(.L_x_31) ;  /* 0x0000000000688947 */ /* 0x000fea0003800000 */
[-CC-:B------:R-:W-:Y:S01]  /*11f0*/  FFMA.RZ R10, R3, R15.reuse, R16.reuse ;  /* 0x0000000f030a7223 */ /* 0x180fe2000000c010 */
[C---:B------:R-:W-:Y:S02]  /*1200*/  IADD3 R12, PT, PT, R13.reuse, 0x20, RZ ;  /* 0x000000200d0c7810 */ /* 0x040fe40007ffe0ff */
[----:B------:R-:W-:Y:S02]  /*1210*/  ISETP.NE.AND P2, PT, R13, RZ, PT ;  /* 0x000000ff0d00720c */ /* 0x000fe40003f45270 */
[----:B------:R-:W-:Y:S01]  /*1220*/  LOP3.LUT R11, R10, 0x7fffff, RZ, 0xc0, !PT ;  /* 0x007fffff0a0b7812 */ /* 0x000fe200078ec0ff */
[CCC-:B------:R-:W-:Y:S01]  /*1230*/  FFMA.RP R10, R3.reuse, R15.reuse, R16.reuse ;  /* 0x0000000f030a7223 */ /* 0x1c0fe20000008010 */
[----:B------:R-:W-:Y:S01]  /*1240*/  FFMA.RM R3, R3, R15, R16 ;  /* 0x0000000f03037223 */ /* 0x000fe20000004010 */
[----:B------:R-:W-:Y:S02]  /*1250*/  ISETP.NE.AND P1, PT, R13, RZ, PT ;  /* 0x000000ff0d00720c */ /* 0x000fe40003f25270 */
[----:B------:R-:W-:-:S02]  /*1260*/  LOP3.LUT R11, R11, 0x800000, RZ, 0xfc, !PT ;  /* 0x008000000b0b7812 */ /* 0x000fc400078efcff */
[----:B------:R-:W-:Y:S02]  /*1270*/  IADD3 R13, PT, PT, -R13, RZ, RZ ;  /* 0x000000ff0d0d7210 */ /* 0x000fe40007ffe1ff */
[----:B------:R-:W-:Y:S02]  /*1280*/  SHF.L.U32 R12, R11, R12, RZ ;  /* 0x0000000c0b0c7219 */ /* 0x000fe400000006ff */
[----:B------:R-:W-:Y:S02]  /*1290*/  FSETP.NEU.FTZ.AND P0, PT, R10, R3, PT ;  /* 0x000000030a00720b */ /* 0x000fe40003f1d000 */
[----:B------:R-:W-:Y:S02]  /*12a0*/  SEL R10, R13, RZ, P2 ;  /* 0x000000ff0d0a7207 */ /* 0x000fe40001000000 */
[----:B------:R-:W-:Y:S02]  /*12b0*/  ISETP.NE.AND P1, PT, R12, RZ, P1 ;  /* 0x000000ff0c00720c */ /* 0x000fe40000f25270 */
[----:B------:R-:W-:-:S02]  /*12c0*/  SHF.R.U32.HI R10, RZ, R10, R11 ;  /* 0x0000000aff0a7219 */ /* 0x000fc4000001160b */
[----:B------:R-:W-:Y:S02]  /*12d0*/  PLOP3.LUT P0, PT, P0, P1, PT, 0xf8, 0x8f ;  /* 0x00000000008f781c */ /* 0x000fe40000703f70 */
[----:B------:R-:W-:Y:S02]  /*12e0*/  SHF.R.U32.HI R12, RZ, 0x1, R10 ;  /* 0x00000001ff0c7819 */ /* 0x000fe4000001160a */
[----:B------:R-:W-:-:S04]  /*12f0*/  SEL R3, RZ, 0x1, !P0 ;  /* 0x00000001ff037807 */ /* 0x000fc80004000000 */
[----:B------:R-:W-:-:S04]  /*1300*/  LOP3.LUT R3, R3, 0x1, R12, 0xf8, !PT ;  /* 0x0000000103037812 */ /* 0x000fc800078ef80c */
[----:B------:R-:W-:-:S05]  /*1310*/  LOP3.LUT R3, R3, R10, RZ, 0xc0, !PT ;  /* 0x0000000a03037212 */ /* 0x000fca00078ec0ff */
[----:B------:R-:W-:-:S05]  /*1320*/  IMAD.IADD R3, R12, 0x1, R3 ;  /* 0x000000010c037824 */ /* 0x000fca00078e0203 */
[----:B------:R-:W-:Y:S01]  /*1330*/  LOP3.LUT R0, R3, R0, RZ, 0xfc, !PT ;  /* 0x0000000003007212 */ /* 0x000fe200078efcff */
[----:B------:R-:W-:Y:S06]  /*1340*/  BRA `(.L_x_31) ;  /* 0x0000000000107947 */ /* 0x000fec0003800000 */
.L_x_30:
[----:B------:R-:W-:-:S04]  /*1350*/  LOP3.LUT R0, R0, 0x80000000, RZ, 0xc0, !PT ;  /* 0x8000000000007812 */ /* 0x000fc800078ec0ff */
[----:B------:R-:W-:Y:S01]  /*1360*/  LOP3.LUT R0, R0, 0x7f800000, RZ, 0xfc, !PT ;  /* 0x7f80000000007812 */ /* 0x000fe200078efcff */
[----:B------:R-:W-:Y:S06]  /*1370*/  BRA `(.L_x_31) ;  /* 0x0000000000047947 */ /* 0x000fec0003800000 */
.L_x_29:
[----:B------:R-:W-:-:S07]  /*1380*/  LEA R0, R11, R0, 0x17 ;  /* 0x000000000b007211 */ /* 0x000fce00078eb8ff */
.L_x_31:
[----:B------:R-:W-:Y:S05]  /*1390*/  BSYNC.RECONVERGENT B3 ;  /* 0x0000000000037941 */ /* 0x000fea0003800200 */
.L_x_28:
[----:B------:R-:W-:Y:S05]  /*13a0*/  BRA `(.L_x_32) ;  /* 0x0000000000207947 */ /* 0x000fea0003800000 */
.L_x_27:
[----:B------:R-:W-:-:S04]  /*13b0*/  LOP3.LUT R0, R13, 0x80000000, R12, 0x48, !PT ;  /* 0x800000000d007812 */ /* 0x000fc800078e480c */
[----:B------:R-:W-:Y:S01]  /*13c0*/  LOP3.LUT R0, R0, 0x7f800000, RZ, 0xfc, !PT ;  /* 0x7f80000000007812 */ /* 0x000fe200078efcff */
[----:B------:R-:W-:Y:S06]  /*13d0*/  BRA `(.L_x_32) ;  /* 0x0000000000147947 */ /* 0x000fec0003800000 */
.L_x_26:
[----:B------:R-:W-:Y:S01]  /*13e0*/  LOP3.LUT R0, R13, 0x80000000, R12, 0x48, !PT ;  /* 0x800000000d007812 */ /* 0x000fe200078e480c */
[----:B------:R-:W-:Y:S06]  /*13f0*/  BRA `(.L_x_32) ;  /* 0x00000000000c7947 */ /* 0x000fec0003800000 */
.L_x_25:
[----:B------:R-:W0:Y:S01]  /*1400*/  MUFU.RSQ R0, -QNAN ;  /* 0xffc0000000007908 */ /* 0x000e220000001400 */
[----:B------:R-:W-:Y:S05]  /*1410*/  BRA `(.L_x_32) ;  /* 0x0000000000047947 */ /* 0x000fea0003800000 */
.L_x_24:
[----:B------:R-:W-:-:S07]  /*1420*/  FADD.FTZ R0, R0, R3 ;  /* 0x0000000300007221 */ /* 0x000fce0000010000 */
.L_x_32:
[----:B------:R-:W-:Y:S05]  /*1430*/  BSYNC.RECONVERGENT B2 ;  /* 0x0000000000027941 */ /* 0x000fea0003800200 */
.L_x_22:
[----:B------:R-:W-:-:S04]  /*1440*/  HFMA2 R3, -RZ, RZ, 0, 0 ;  /* 0x00000000ff037431 */ /* 0x000fc800000001ff */
[----:B0-----:R-:W-:Y:S05]  /*1450*/  RET.REL.NODEC R2 `(_Z12gpu_version5IfEvPKT_PS0_iii) ;  /* 0xffffffe802e87950 */ /* 0x001fea0003c3ffff */
.L_x_33:
[----:B------:R-:W-:-:S00]  /*1460*/  BRA `(.L_x_33) ;  /* 0xfffffffc00fc7947 */ /* 0x000fc0000383ffff */
[----:B------:R-:W-:-:S00]  /*1470*/  NOP ;  /* 0x0000000000007918 */ /* 0x000fc00000000000 */
        /* <DEDUP_REMOVED lines=8> */
.L_x_34:


//--------------------- .nv.shared.reserved.0     --------------------------
	.section	.nv.shared.reserved.0,"aw",@nobits
	.weak		__nv_reservedSMEM_offset_0_alias
	.size		__nv_reservedSMEM_offset_0_alias, 0, 64
	.other		__nv_reservedSMEM_offset_0_alias,@"STO_CUDA_RESERVED_SHARED STV_DEFAULT"
__nv_reservedSMEM_offset_0_alias:
	.zero		0
	.zero		64


//--------------------- .nv.constant0._Z12gpu_version5IfEvPKT_PS0_iii --------------------------
	.section	.nv.constant0._Z12gpu_version5IfEvPKT_PS0_iii,"a",@progbits
	.sectionflags	@""
	.align	4
.nv.constant0._Z12gpu_version5IfEvPKT_PS0_iii:
	.zero		924


//--------------------- SYMBOLS --------------------------

	.type		.nv.reservedSmem.offset0,@object
	.size		.nv.reservedSmem.offset0,0x4
